//
// Generated by NVIDIA NVVM Compiler
//
// Compiler Build ID: CL-36424714
// Cuda compilation tools, release 13.0, V13.0.88
// Based on NVVM 20.0.0
//

.version 9.0
.target sm_100
.address_size 64

	// .globl	_Z13complexKernelPfS_S_i
.global .align 4 .b8 __cudart_i2opi_f[24] = {65, 144, 67, 60, 153, 149, 98, 219, 192, 221, 52, 245, 209, 87, 39, 252, 41, 21, 68, 78, 110, 131, 249, 162};

.visible .entry _Z13complexKernelPfS_S_i(
	.param .u64 .ptr .align 1 _Z13complexKernelPfS_S_i_param_0,
	.param .u64 .ptr .align 1 _Z13complexKernelPfS_S_i_param_1,
	.param .u64 .ptr .align 1 _Z13complexKernelPfS_S_i_param_2,
	.param .u32 _Z13complexKernelPfS_S_i_param_3
)
{
	.local .align 4 .b8 	__local_depot0[28];
	.reg .b64 	%SP;
	.reg .b64 	%SPL;
	.reg .pred 	%p<11>;
	.reg .b32 	%r<49>;
	.reg .b32 	%f<36>;
	.reg .b64 	%rd<32>;
	.reg .b64 	%fd<3>;

	mov.u64 	%SPL, __local_depot0;
	ld.param.u64 	%rd9, [_Z13complexKernelPfS_S_i_param_0];
	ld.param.u64 	%rd10, [_Z13complexKernelPfS_S_i_param_1];
	ld.param.u64 	%rd11, [_Z13complexKernelPfS_S_i_param_2];
	ld.param.u32 	%r18, [_Z13complexKernelPfS_S_i_param_3];
	add.u64 	%rd1, %SPL, 0;
	mov.u32 	%r19, %ctaid.x;
	mov.u32 	%r20, %ntid.x;
	mov.u32 	%r21, %tid.x;
	mad.lo.s32 	%r1, %r19, %r20, %r21;
	setp.ge.s32 	%p1, %r1, %r18;
	@%p1 bra 	$L__BB0_12;
	cvta.to.global.u64 	%rd13, %rd9;
	cvta.to.global.u64 	%rd14, %rd10;
	mul.wide.s32 	%rd15, %r1, 4;
	add.s64 	%rd16, %rd13, %rd15;
	ld.global.f32 	%f11, [%rd16];
	add.s64 	%rd17, %rd14, %rd15;
	ld.global.f32 	%f12, [%rd17];
	mul.f32 	%f1, %f11, %f12;
	mov.f32 	%f34, 0f00000000;
	mov.b32 	%r44, 0;
	mov.u64 	%rd18, __cudart_i2opi_f;
$L__BB0_2:
	cvt.rn.f32.u32 	%f13, %r44;
	add.f32 	%f3, %f1, %f13;
	mul.f32 	%f14, %f3, 0f3F22F983;
	cvt.rni.s32.f32 	%r48, %f14;
	cvt.rn.f32.s32 	%f15, %r48;
	fma.rn.f32 	%f16, %f15, 0fBFC90FDA, %f3;
	fma.rn.f32 	%f17, %f15, 0fB3A22168, %f16;
	fma.rn.f32 	%f35, %f15, 0fA7C234C5, %f17;
	abs.f32 	%f5, %f3;
	setp.ltu.f32 	%p2, %f5, 0f47CE4780;
	@%p2 bra 	$L__BB0_10;
	setp.neu.f32 	%p3, %f5, 0f7F800000;
	@%p3 bra 	$L__BB0_5;
	mov.f32 	%f20, 0f00000000;
	mul.rn.f32 	%f35, %f3, %f20;
	mov.b32 	%r48, 0;
	bra.uni 	$L__BB0_10;
$L__BB0_5:
	mov.b32 	%r4, %f3;
	shl.b32 	%r24, %r4, 8;
	or.b32  	%r5, %r24, -2147483648;
	mov.b64 	%rd31, 0;
	mov.b32 	%r45, 0;
	mov.u64 	%rd29, %rd18;
	mov.u64 	%rd30, %rd1;
$L__BB0_6:
	.pragma "nounroll";
	ld.global.nc.u32 	%r25, [%rd29];
	mad.wide.u32 	%rd20, %r25, %r5, %rd31;
	shr.u64 	%rd31, %rd20, 32;
	st.local.u32 	[%rd30], %rd20;
	add.s32 	%r45, %r45, 1;
	add.s64 	%rd30, %rd30, 4;
	add.s64 	%rd29, %rd29, 4;
	setp.ne.s32 	%p4, %r45, 6;
	@%p4 bra 	$L__BB0_6;
	shr.u32 	%r26, %r4, 23;
	st.local.u32 	[%rd1+24], %rd31;
	and.b32  	%r8, %r26, 31;
	and.b32  	%r27, %r26, 224;
	add.s32 	%r28, %r27, -128;
	shr.u32 	%r29, %r28, 5;
	mul.wide.u32 	%rd21, %r29, 4;
	sub.s64 	%rd8, %rd1, %rd21;
	ld.local.u32 	%r46, [%rd8+24];
	ld.local.u32 	%r47, [%rd8+20];
	setp.eq.s32 	%p5, %r8, 0;
	@%p5 bra 	$L__BB0_9;
	shf.l.wrap.b32 	%r46, %r47, %r46, %r8;
	ld.local.u32 	%r30, [%rd8+16];
	shf.l.wrap.b32 	%r47, %r30, %r47, %r8;
$L__BB0_9:
	shr.u32 	%r31, %r46, 30;
	shf.l.wrap.b32 	%r32, %r47, %r46, 2;
	shl.b32 	%r33, %r47, 2;
	shr.u32 	%r34, %r32, 31;
	add.s32 	%r35, %r34, %r31;
	neg.s32 	%r36, %r35;
	setp.lt.s32 	%p6, %r4, 0;
	selp.b32 	%r48, %r36, %r35, %p6;
	xor.b32  	%r37, %r32, %r4;
	shr.s32 	%r38, %r32, 31;
	xor.b32  	%r39, %r38, %r32;
	xor.b32  	%r40, %r38, %r33;
	cvt.u64.u32 	%rd22, %r39;
	shl.b64 	%rd23, %rd22, 32;
	cvt.u64.u32 	%rd24, %r40;
	or.b64  	%rd25, %rd23, %rd24;
	cvt.rn.f64.s64 	%fd1, %rd25;
	mul.f64 	%fd2, %fd1, 0d3BF921FB54442D19;
	cvt.rn.f32.f64 	%f18, %fd2;
	neg.f32 	%f19, %f18;
	setp.lt.s32 	%p7, %r37, 0;
	selp.f32 	%f35, %f19, %f18, %p7;
$L__BB0_10:
	mul.rn.f32 	%f21, %f35, %f35;
	and.b32  	%r42, %r48, 1;
	setp.eq.b32 	%p8, %r42, 1;
	selp.f32 	%f22, 0f3F800000, %f35, %p8;
	fma.rn.f32 	%f23, %f21, %f22, 0f00000000;
	fma.rn.f32 	%f24, %f21, 0f37CBAC00, 0fBAB607ED;
	selp.f32 	%f25, %f24, 0fB94D4153, %p8;
	selp.f32 	%f26, 0f3D2AAABB, 0f3C0885E4, %p8;
	fma.rn.f32 	%f27, %f25, %f21, %f26;
	selp.f32 	%f28, 0fBEFFFFFF, 0fBE2AAAA8, %p8;
	fma.rn.f32 	%f29, %f27, %f21, %f28;
	fma.rn.f32 	%f30, %f29, %f23, %f22;
	and.b32  	%r43, %r48, 2;
	setp.eq.s32 	%p9, %r43, 0;
	mov.f32 	%f31, 0f00000000;
	sub.f32 	%f32, %f31, %f30;
	selp.f32 	%f33, %f30, %f32, %p9;
	add.f32 	%f34, %f34, %f33;
	add.s32 	%r44, %r44, 1;
	setp.ne.s32 	%p10, %r44, 100;
	@%p10 bra 	$L__BB0_2;
	cvta.to.global.u64 	%rd26, %rd11;
	add.s64 	%rd28, %rd26, %rd15;
	st.global.f32 	[%rd28], %f34;
$L__BB0_12:
	ret;

}


// ===== COMPILED SASS (sm_100) =====

	.target	sm_100

	.elftype	@"ET_EXEC"


//--------------------- .note.nv.tkinfo           --------------------------
	.section	.note.nv.tkinfo,"",@"SHT_NOTE"
	.sectionflags	@"SHF_NOTE_NV_TKINFO"
	.tkinfo
        /*0018*/ 	.word	0x00000002
        /*0030*/ 	.string	""
        /*0030*/ 	.string	"ptxas"
        /*0030*/ 	.string	"Cuda compilation tools, release 13.0, V13.0.88"
        /*0030*/ 	.string	"Build cuda_13.0.r13.0/compiler.36424714_0"
        /*0030*/ 	.string	"-arch sm_100 -m 64 "



//--------------------- .note.nv.cuinfo           --------------------------
	.section	.note.nv.cuinfo,"",@"SHT_NOTE"
	.sectionflags	@"SHF_NOTE_NV_CUINFO"
        /*0018*/ 	.short	0x0002
        /*001a*/ 	.short	0x0064
        /*001c*/ 	.short	0x0082
	.zero		2


//--------------------- .nv.info                  --------------------------
	.section	.nv.info,"",@"SHT_CUDA_INFO"
	.align	4


	//----- nvinfo : EIATTR_REGCOUNT
	.align		4
        /*0000*/ 	.byte	0x04, 0x2f
        /*0002*/ 	.short	(.L_2 - .L_1)
	.align		4
.L_1:
        /*0004*/ 	.word	index@(_Z13complexKernelPfS_S_i)
        /*0008*/ 	.word	0x00000015


	//----- nvinfo : EIATTR_FRAME_SIZE
	.align		4
.L_2:
        /*000c*/ 	.byte	0x04, 0x11
        /*000e*/ 	.short	(.L_4 - .L_3)
	.align		4
.L_3:
        /*0010*/ 	.word	index@(_Z13complexKernelPfS_S_i)
        /*0014*/ 	.word	0x00000000


	//----- nvinfo : EIATTR_MIN_STACK_SIZE
	.align		4
.L_4:
        /*0018*/ 	.byte	0x04, 0x12
        /*001a*/ 	.short	(.L_6 - .L_5)
	.align		4
.L_5:
        /*001c*/ 	.word	index@(_Z13complexKernelPfS_S_i)
        /*0020*/ 	.word	0x00000000
.L_6:


//--------------------- .nv.compat                --------------------------
	.section	.nv.compat,"",@"SHT_CUDA_COMPAT_INFO"
	.align	4
        /*0000*/ 	.byte	0x02, 0x09, 0x00, 0x00, 0x02, 0x02, 0x01, 0x00, 0x02, 0x05, 0x05, 0x00, 0x03, 0x07, 0x01, 0x01
        /*0010*/ 	.byte	0x02, 0x03, 0x00, 0x00, 0x02, 0x06, 0x01, 0x00, 0x04, 0x0b, 0x08, 0x00, 0x01, 0x00, 0x00, 0x00
        /*0020*/ 	.byte	0x00, 0x00, 0x00, 0x00


//--------------------- .nv.info._Z13complexKernelPfS_S_i --------------------------
	.section	.nv.info._Z13complexKernelPfS_S_i,"",@"SHT_CUDA_INFO"
	.sectionflags	@""
	.align	4


	//----- nvinfo : EIATTR_CUDA_API_VERSION
	.align		4
        /*0000*/ 	.byte	0x04, 0x37
        /*0002*/ 	.short	(.L_8 - .L_7)
.L_7:
        /*0004*/ 	.word	0x00000082


	//----- nvinfo : EIATTR_KPARAM_INFO
	.align		4
.L_8:
        /*0008*/ 	.byte	0x04, 0x17
        /*000a*/ 	.short	(.L_10 - .L_9)
.L_9:
        /*000c*/ 	.word	0x00000000
        /*0010*/ 	.short	0x0003
        /*0012*/ 	.short	0x0018
        /*0014*/ 	.byte	0x00, 0xf0, 0x11, 0x00


	//----- nvinfo : EIATTR_KPARAM_INFO
	.align		4
.L_10:
        /*0018*/ 	.byte	0x04, 0x17
        /*001a*/ 	.short	(.L_12 - .L_11)
.L_11:
        /*001c*/ 	.word	0x00000000
        /*0020*/ 	.short	0x0002
        /*0022*/ 	.short	0x0010
        /*0024*/ 	.byte	0x00, 0xf5, 0x21, 0x00


	//----- nvinfo : EIATTR_KPARAM_INFO
	.align		4
.L_12:
        /*0028*/ 	.byte	0x04, 0x17
        /*002a*/ 	.short	(.L_14 - .L_13)
.L_13:
        /*002c*/ 	.word	0x00000000
        /*0030*/ 	.short	0x0001
        /*0032*/ 	.short	0x0008
        /*0034*/ 	.byte	0x00, 0xf5, 0x21, 0x00


	//----- nvinfo : EIATTR_KPARAM_INFO
	.align		4
.L_14:
        /*0038*/ 	.byte	0x04, 0x17
        /*003a*/ 	.short	(.L_16 - .L_15)
.L_15:
        /*003c*/ 	.word	0x00000000
        /*0040*/ 	.short	0x0000
        /*0042*/ 	.short	0x0000
        /*0044*/ 	.byte	0x00, 0xf5, 0x21, 0x00


	//----- nvinfo : EIATTR_SPARSE_MMA_MASK
	.align		4
.L_16:
        /*0048*/ 	.byte	0x03, 0x50
        /*004a*/ 	.short	0x0000


	//----- nvinfo : EIATTR_MAXREG_COUNT
	.align		4
        /*004c*/ 	.byte	0x03, 0x1b
        /*004e*/ 	.short	0x00ff


	//----- nvinfo : EIATTR_MERCURY_ISA_VERSION
	.align		4
        /*0050*/ 	.byte	0x03, 0x5f
        /*0052*/ 	.short	0x0101


	//----- nvinfo : EIATTR_VRC_CTA_INIT_COUNT
	.align		4
        /*0054*/ 	.byte	0x02, 0x4a
	.zero		1
	.zero		1


	//----- nvinfo : EIATTR_EXIT_INSTR_OFFSETS
	.align		4
        /*0058*/ 	.byte	0x04, 0x1c
        /*005a*/ 	.short	(.L_18 - .L_17)


	//   ....[0]....
.L_17:
        /*005c*/ 	.word	0x00000070


	//   ....[1]....
        /*0060*/ 	.word	0x00000960


	//----- nvinfo : EIATTR_CRS_STACK_SIZE
	.align		4
.L_18:
        /*0064*/ 	.byte	0x04, 0x1e
        /*0066*/ 	.short	(.L_20 - .L_19)
.L_19:
        /*0068*/ 	.word	0x00000000


	//----- nvinfo : EIATTR_CBANK_PARAM_SIZE
	.align		4
.L_20:
        /*006c*/ 	.byte	0x03, 0x19
        /*006e*/ 	.short	0x001c


	//----- nvinfo : EIATTR_PARAM_CBANK
	.align		4
        /*0070*/ 	.byte	0x04, 0x0a
        /*0072*/ 	.short	(.L_22 - .L_21)
	.align		4
.L_21:
        /*0074*/ 	.word	index@(.nv.constant0._Z13complexKernelPfS_S_i)
        /*0078*/ 	.short	0x0380
        /*007a*/ 	.short	0x001c


	//----- nvinfo : EIATTR_SW_WAR
	.align		4
.L_22:
        /*007c*/ 	.byte	0x04, 0x36
        /*007e*/ 	.short	(.L_24 - .L_23)
.L_23:
        /*0080*/ 	.word	0x00000008
.L_24:


//--------------------- .nv.callgraph             --------------------------
	.section	.nv.callgraph,"",@"SHT_CUDA_CALLGRAPH"
	.align	4
	.sectionentsize	8
	.align		4
        /*0000*/ 	.word	0x00000000
	.align		4
        /*0004*/ 	.word	0xffffffff
	.align		4
        /*0008*/ 	.word	0x00000000
	.align		4
        /*000c*/ 	.word	0xfffffffe
	.align		4
        /*0010*/ 	.word	0x00000000
	.align		4
        /*0014*/ 	.word	0xfffffffd
	.align		4
        /*0018*/ 	.word	0x00000000
	.align		4
        /*001c*/ 	.word	0xfffffffc


//--------------------- .nv.constant4             --------------------------
	.section	.nv.constant4,"a",@progbits
	.align	8
	.align		8
.nv.constant4:
        /*0000*/ 	.dword	__cudart_i2opi_f


//--------------------- .text._Z13complexKernelPfS_S_i --------------------------
	.section	.text._Z13complexKernelPfS_S_i,"ax",@progbits
	.align	128
        .global         _Z13complexKernelPfS_S_i
        .type           _Z13complexKernelPfS_S_i,@function
        .size           _Z13complexKernelPfS_S_i,(.L_x_7 - _Z13complexKernelPfS_S_i)
        .other          _Z13complexKernelPfS_S_i,@"STO_CUDA_ENTRY STV_DEFAULT"
_Z13complexKernelPfS_S_i:
.text._Z13complexKernelPfS_S_i:
[----:B------:R-:W-:Y:S01]  /*0000*/  LDC R1, c[0x0][0x37c] ;  /* 0x0000df00ff017b82 */ /* 0x000fe20000000800 */
[----:B------:R-:W0:Y:S07]  /*0010*/  S2R R3, SR_TID.X ;  /* 0x0000000000037919 */ /* 0x000e2e0000002100 */
[----:B------:R-:W0:Y:S01]  /*0020*/  S2UR UR4, SR_CTAID.X ;  /* 0x00000000000479c3 */ /* 0x000e220000002500 */
[----:B------:R-:W1:Y:S07]  /*0030*/  LDCU UR5, c[0x0][0x398] ;  /* 0x00007300ff0577ac */ /* 0x000e6e0008000800 */
[----:B------:R-:W0:Y:S02]  /*0040*/  LDC R2, c[0x0][0x360] ;  /* 0x0000d800ff027b82 */ /* 0x000e240000000800 */
[----:B0-----:R-:W-:-:S05]  /*0050*/  IMAD R2, R2, UR4, R3 ;  /* 0x0000000402027c24 */ /* 0x001fca000f8e0203 */
[----:B-1----:R-:W-:-:S13]  /*0060*/  ISETP.GE.AND P0, PT, R2, UR5, PT ;  /* 0x0000000502007c0c */ /* 0x002fda000bf06270 */
[----:B------:R-:W-:Y:S05]  /*0070*/  @P0 EXIT ;  /* 0x000000000000094d */ /* 0x000fea0003800000 */
[----:B------:R-:W0:Y:S01]  /*0080*/  LDC.64 R8, c[0x0][0x388] ;  /* 0x0000e200ff087b82 */ /* 0x000e220000000a00 */
[----:B------:R-:W1:Y:S07]  /*0090*/  LDCU.64 UR8, c[0x0][0x358] ;  /* 0x00006b00ff0877ac */ /* 0x000e6e0008000a00 */
[----:B------:R-:W2:Y:S01]  /*00a0*/  LDC.64 R6, c[0x0][0x380] ;  /* 0x0000e000ff067b82 */ /* 0x000ea20000000a00 */
[----:B0-----:R-:W-:-:S06]  /*00b0*/  IMAD.WIDE R8, R2, 0x4, R8 ;  /* 0x0000000402087825 */ /* 0x001fcc00078e0208 */
[----:B-1----:R-:W3:Y:S01]  /*00c0*/  LDG.E R9, desc[UR8][R8.64] ;  /* 0x0000000808097981 */ /* 0x002ee2000c1e1900 */
[----:B--2---:R-:W-:-:S05]  /*00d0*/  IMAD.WIDE R6, R2, 0x4, R6 ;  /* 0x0000000402067825 */ /* 0x004fca00078e0206 */
[----:B------:R-:W3:Y:S01]  /*00e0*/  LDG.E R4, desc[UR8][R6.64] ;  /* 0x0000000806047981 */ /* 0x000ee2000c1e1900 */
[----:B------:R-:W-:Y:S01]  /*00f0*/  IMAD.MOV.U32 R3, RZ, RZ, RZ ;  /* 0x000000ffff037224 */ /* 0x000fe200078e00ff */
[----:B------:R-:W-:Y:S01]  /*0100*/  UMOV UR4, URZ ;  /* 0x000000ff00047c82 */ /* 0x000fe20008000000 */
[----:B---3--:R-:W-:-:S07]  /*0110*/  FMUL R4, R4, R9 ;  /* 0x0000000904047220 */ /* 0x008fce0000400000 */
.L_x_5:
[----:B------:R-:W-:Y:S01]  /*0120*/  I2FP.F32.U32 R7, UR4 ;  /* 0x0000000400077c45 */ /* 0x000fe20008201000 */
[----:B------:R-:W-:Y:S04]  /*0130*/  BSSY.RECONVERGENT B0, `(.L_x_0) ;  /* 0x000006a000007945 */ /* 0x000fe80003800200 */
[----:B------:R-:W-:-:S04]  /*0140*/  FADD R0, R4, R7 ;  /* 0x0000000704007221 */ /* 0x000fc80000000000 */
[C---:B------:R-:W-:Y:S01]  /*0150*/  FMUL R6, R0.reuse, 0.63661974668502807617 ;  /* 0x3f22f98300067820 */ /* 0x040fe20000400000 */
[----:B------:R-:W-:-:S03]  /*0160*/  FSETP.GE.AND P0, PT, |R0|, 105615, PT ;  /* 0x47ce47800000780b */ /* 0x000fc60003f06200 */
[----:B------:R-:W0:Y:S02]  /*0170*/  F2I.NTZ R10, R6 ;  /* 0x00000006000a7305 */ /* 0x000e240000203100 */
[----:B0-----:R-:W-:-:S05]  /*0180*/  I2FP.F32.S32 R7, R10 ;  /* 0x0000000a00077245 */ /* 0x001fca0000201400 */
[----:B------:R-:W-:-:S04]  /*0190*/  FFMA R8, R7, -1.5707962512969970703, R0 ;  /* 0xbfc90fda07087823 */ /* 0x000fc80000000000 */
[----:B------:R-:W-:-:S04]  /*01a0*/  FFMA R8, R7, -7.5497894158615963534e-08, R8 ;  /* 0xb3a2216807087823 */ /* 0x000fc80000000008 */
[----:B------:R-:W-:Y:S01]  /*01b0*/  FFMA R8, R7, -5.3903029534742383927e-15, R8 ;  /* 0xa7c234c507087823 */ /* 0x000fe20000000008 */
[----:B------:R-:W-:Y:S06]  /*01c0*/  @!P0 BRA `(.L_x_1) ;  /* 0x0000000400808947 */ /* 0x000fec0003800000 */
[----:B------:R-:W-:-:S13]  /*01d0*/  FSETP.NEU.AND P0, PT, |R0|, +INF , PT ;  /* 0x7f8000000000780b */ /* 0x000fda0003f0d200 */
[----:B------:R-:W-:Y:S01]  /*01e0*/  @!P0 FMUL R8, RZ, R0 ;  /* 0x00000000ff088220 */ /* 0x000fe20000400000 */
[----:B------:R-:W-:Y:S01]  /*01f0*/  @!P0 IMAD.MOV.U32 R10, RZ, RZ, RZ ;  /* 0x000000ffff0a8224 */ /* 0x000fe200078e00ff */
[----:B------:R-:W-:Y:S06]  /*0200*/  @!P0 BRA `(.L_x_1) ;  /* 0x0000000400708947 */ /* 0x000fec0003800000 */
[----:B------:R-:W-:Y:S02]  /*0210*/  IMAD.SHL.U32 R7, R0, 0x100, RZ ;  /* 0x0000010000077824 */ /* 0x000fe400078e00ff */
[----:B------:R-:W-:Y:S02]  /*0220*/  HFMA2 R18, -RZ, RZ, 0, 0 ;  /* 0x00000000ff127431 */ /* 0x000fe400000001ff */
[----:B------:R-:W-:Y:S01]  /*0230*/  IMAD.MOV.U32 R6, RZ, RZ, RZ ;  /* 0x000000ffff067224 */ /* 0x000fe200078e00ff */
[----:B------:R-:W0:Y:S01]  /*0240*/  LDCU.64 UR10, c[0x4][URZ] ;  /* 0x01000000ff0a77ac */ /* 0x000e220008000a00 */
[----:B------:R-:W-:Y:S01]  /*0250*/  LOP3.LUT R17, R7, 0x80000000, RZ, 0xfc, !PT ;  /* 0x8000000007117812 */ /* 0x000fe200078efcff */
[----:B------:R-:W-:Y:S01]  /*0260*/  UMOV UR6, URZ ;  /* 0x000000ff00067c82 */ /* 0x000fe20008000000 */
[----:B------:R-:W-:-:S05]  /*0270*/  UMOV UR5, URZ ;  /* 0x000000ff00057c82 */ /* 0x000fca0008000000 */
.L_x_2:
[----:B0-----:R-:W-:Y:S02]  /*0280*/  IMAD.U32 R10, RZ, RZ, UR10 ;  /* 0x0000000aff0a7e24 */ /* 0x001fe4000f8e00ff */
[----:B------:R-:W-:-:S05]  /*0290*/  IMAD.U32 R11, RZ, RZ, UR11 ;  /* 0x0000000bff0b7e24 */ /* 0x000fca000f8e00ff */
[----:B------:R-:W2:Y:S01]  /*02a0*/  LDG.E.CONSTANT R8, desc[UR8][R10.64] ;  /* 0x000000080a087981 */ /* 0x000ea2000c1e9900 */
[----:B------:R-:W-:Y:S01]  /*02b0*/  UIADD3 UR5, UPT, UPT, UR5, 0x1, URZ ;  /* 0x0000000105057890 */ /* 0x000fe2000fffe0ff */
[C---:B------:R-:W-:Y:S01]  /*02c0*/  ISETP.EQ.AND P0, PT, R18.reuse, RZ, PT ;  /* 0x000000ff1200720c */ /* 0x040fe20003f02270 */
[----:B------:R-:W-:Y:S01]  /*02d0*/  UIADD3 UR10, UP1, UPT, UR10, 0x4, URZ ;  /* 0x000000040a0a7890 */ /* 0x000fe2000ff3e0ff */
[C---:B------:R-:W-:Y:S01]  /*02e0*/  ISETP.EQ.AND P1, PT, R18.reuse, 0x4, PT ;  /* 0x000000041200780c */ /* 0x040fe20003f22270 */
[----:B------:R-:W-:Y:S01]  /*02f0*/  UISETP.NE.AND UP0, UPT, UR5, 0x6, UPT ;  /* 0x000000060500788c */ /* 0x000fe2000bf05270 */
[C---:B------:R-:W-:Y:S01]  /*0300*/  ISETP.EQ.AND P2, PT, R18.reuse, 0x8, PT ;  /* 0x000000081200780c */ /* 0x040fe20003f42270 */
[----:B------:R-:W-:Y:S01]  /*0310*/  UIADD3.X UR11, UPT, UPT, URZ, UR11, URZ, UP1, !UPT ;  /* 0x0000000bff0b7290 */ /* 0x000fe20008ffe4ff */
[C---:B------:R-:W-:Y:S02]  /*0320*/  ISETP.EQ.AND P3, PT, R18.reuse, 0xc, PT ;  /* 0x0000000c1200780c */ /* 0x040fe40003f62270 */
[----:B------:R-:W-:-:S02]  /*0330*/  ISETP.EQ.AND P4, PT, R18, 0x10, PT ;  /* 0x000000101200780c */ /* 0x000fc40003f82270 */
[C---:B------:R-:W-:Y:S02]  /*0340*/  ISETP.EQ.AND P5, PT, R18.reuse, 0x14, PT ;  /* 0x000000141200780c */ /* 0x040fe40003fa2270 */
[----:B------:R-:W-:Y:S01]  /*0350*/  IADD3 R18, PT, PT, R18, 0x4, RZ ;  /* 0x0000000412127810 */ /* 0x000fe20007ffe0ff */
[----:B--2---:R-:W-:-:S03]  /*0360*/  IMAD.WIDE.U32 R8, R8, R17, RZ ;  /* 0x0000001108087225 */ /* 0x004fc600078e00ff */
[----:B------:R-:W-:-:S04]  /*0370*/  IADD3 R7, P6, PT, R8, R6, RZ ;  /* 0x0000000608077210 */ /* 0x000fc80007fde0ff */
[----:B------:R-:W-:Y:S01]  /*0380*/  IADD3.X R6, PT, PT, R9, UR6, RZ, P6, !PT ;  /* 0x0000000609067c10 */ /* 0x000fe2000b7fe4ff */
[--C-:B------:R-:W-:Y:S01]  /*0390*/  @P0 IMAD.MOV.U32 R5, RZ, RZ, R7.reuse ;  /* 0x000000ffff050224 */ /* 0x100fe200078e0007 */
[----:B------:R-:W-:Y:S01]  /*03a0*/  @P2 MOV R15, R7 ;  /* 0x00000007000f2202 */ /* 0x000fe20000000f00 */
[--C-:B------:R-:W-:Y:S02]  /*03b0*/  @P1 IMAD.MOV.U32 R14, RZ, RZ, R7.reuse ;  /* 0x000000ffff0e1224 */ /* 0x100fe400078e0007 */
[--C-:B------:R-:W-:Y:S02]  /*03c0*/  @P3 IMAD.MOV.U32 R16, RZ, RZ, R7.reuse ;  /* 0x000000ffff103224 */ /* 0x100fe400078e0007 */
[--C-:B------:R-:W-:Y:S02]  /*03d0*/  @P4 IMAD.MOV.U32 R12, RZ, RZ, R7.reuse ;  /* 0x000000ffff0c4224 */ /* 0x100fe400078e0007 */
[----:B------:R-:W-:Y:S01]  /*03e0*/  @P5 IMAD.MOV.U32 R13, RZ, RZ, R7 ;  /* 0x000000ffff0d5224 */ /* 0x000fe200078e0007 */
[----:B------:R-:W-:Y:S06]  /*03f0*/  BRA.U UP0, `(.L_x_2) ;  /* 0xfffffffd00a07547 */ /* 0x000fec000b83ffff */
[----:B------:R-:W-:Y:S01]  /*0400*/  SHF.R.U32.HI R7, RZ, 0x17, R0 ;  /* 0x00000017ff077819 */ /* 0x000fe20000011600 */
[----:B------:R-:W-:Y:S03]  /*0410*/  BSSY.RECONVERGENT B1, `(.L_x_3) ;  /* 0x0000029000017945 */ /* 0x000fe60003800200 */
[C---:B------:R-:W-:Y:S02]  /*0420*/  LOP3.LUT R8, R7.reuse, 0xe0, RZ, 0xc0, !PT ;  /* 0x000000e007087812 */ /* 0x040fe400078ec0ff */
[----:B------:R-:W-:-:S03]  /*0430*/  LOP3.LUT P6, RZ, R7, 0x1f, RZ, 0xc0, !PT ;  /* 0x0000001f07ff7812 */ /* 0x000fc600078cc0ff */
[----:B------:R-:W-:-:S05]  /*0440*/  VIADD R8, R8, 0xffffff80 ;  /* 0xffffff8008087836 */ /* 0x000fca0000000000 */
[----:B------:R-:W-:-:S05]  /*0450*/  SHF.R.U32.HI R8, RZ, 0x5, R8 ;  /* 0x00000005ff087819 */ /* 0x000fca0000011608 */
[----:B------:R-:W-:-:S05]  /*0460*/  IMAD.U32 R11, R8, -0x4, RZ ;  /* 0xfffffffc080b7824 */ /* 0x000fca00078e00ff */
[C---:B------:R-:W-:Y:S02]  /*0470*/  ISETP.EQ.AND P3, PT, R11.reuse, -0x18, PT ;  /* 0xffffffe80b00780c */ /* 0x040fe40003f62270 */
[C---:B------:R-:W-:Y:S02]  /*0480*/  ISETP.EQ.AND P4, PT, R11.reuse, -0x14, PT ;  /* 0xffffffec0b00780c */ /* 0x040fe40003f82270 */
[C---:B------:R-:W-:Y:S02]  /*0490*/  ISETP.EQ.AND P2, PT, R11.reuse, -0x10, PT ;  /* 0xfffffff00b00780c */ /* 0x040fe40003f42270 */
[C---:B------:R-:W-:Y:S02]  /*04a0*/  ISETP.EQ.AND P1, PT, R11.reuse, -0xc, PT ;  /* 0xfffffff40b00780c */ /* 0x040fe40003f22270 */
[C---:B------:R-:W-:Y:S02]  /*04b0*/  ISETP.EQ.AND P0, PT, R11.reuse, -0x8, PT ;  /* 0xfffffff80b00780c */ /* 0x040fe40003f02270 */
[----:B------:R-:W-:-:S03]  /*04c0*/  ISETP.EQ.AND P5, PT, R11, RZ, PT ;  /* 0x000000ff0b00720c */ /* 0x000fc60003fa2270 */
[----:B------:R-:W-:Y:S01]  /*04d0*/  @P3 IMAD.MOV.U32 R8, RZ, RZ, R5 ;  /* 0x000000ffff083224 */ /* 0x000fe200078e0005 */
[C---:B------:R-:W-:Y:S01]  /*04e0*/  ISETP.EQ.AND P3, PT, R11.reuse, -0x4, PT ;  /* 0xfffffffc0b00780c */ /* 0x040fe20003f62270 */
[----:B------:R-:W-:Y:S01]  /*04f0*/  @P4 IMAD.MOV.U32 R8, RZ, RZ, R14 ;  /* 0x000000ffff084224 */ /* 0x000fe200078e000e */
[----:B------:R-:W-:Y:S01]  /*0500*/  @P4 MOV R9, R5 ;  /* 0x0000000500094202 */ /* 0x000fe20000000f00 */
[----:B------:R-:W-:Y:S01]  /*0510*/  @P2 IMAD.MOV.U32 R8, RZ, RZ, R15 ;  /* 0x000000ffff082224 */ /* 0x000fe200078e000f */
[----:B------:R-:W-:Y:S01]  /*0520*/  ISETP.EQ.AND P4, PT, R11, 0x4, PT ;  /* 0x000000040b00780c */ /* 0x000fe20003f82270 */
[----:B------:R-:W-:Y:S02]  /*0530*/  @P1 IMAD.MOV.U32 R8, RZ, RZ, R16 ;  /* 0x000000ffff081224 */ /* 0x000fe400078e0010 */
[----:B------:R-:W-:Y:S02]  /*0540*/  @P0 IMAD.MOV.U32 R8, RZ, RZ, R12 ;  /* 0x000000ffff080224 */ /* 0x000fe400078e000c */
[----:B------:R-:W-:Y:S01]  /*0550*/  @P2 IMAD.MOV.U32 R9, RZ, RZ, R14 ;  /* 0x000000ffff092224 */ /* 0x000fe200078e000e */
[----:B------:R-:W-:Y:S01]  /*0560*/  @P1 MOV R9, R15 ;  /* 0x0000000f00091202 */ /* 0x000fe20000000f00 */
[----:B------:R-:W-:-:S02]  /*0570*/  @P0 IMAD.MOV.U32 R9, RZ, RZ, R16 ;  /* 0x000000ffff090224 */ /* 0x000fc400078e0010 */
[--C-:B------:R-:W-:Y:S01]  /*0580*/  @P3 IMAD.MOV.U32 R8, RZ, RZ, R13.reuse ;  /* 0x000000ffff083224 */ /* 0x100fe200078e000d */
[----:B------:R-:W-:Y:S01]  /*0590*/  @P3 MOV R9, R12 ;  /* 0x0000000c00093202 */ /* 0x000fe20000000f00 */
[----:B------:R-:W-:Y:S02]  /*05a0*/  @P5 IMAD.MOV.U32 R8, RZ, RZ, R6 ;  /* 0x000000ffff085224 */ /* 0x000fe400078e0006 */
[----:B------:R-:W-:Y:S01]  /*05b0*/  @P5 IMAD.MOV.U32 R9, RZ, RZ, R13 ;  /* 0x000000ffff095224 */ /* 0x000fe200078e000d */
[----:B------:R-:W-:Y:S01]  /*05c0*/  @P4 MOV R9, R6 ;  /* 0x0000000600094202 */ /* 0x000fe20000000f00 */
[----:B------:R-:W-:Y:S01]  /*05d0*/  IMAD.MOV.U32 R10, RZ, RZ, R8 ;  /* 0x000000ffff0a7224 */ /* 0x000fe200078e0008 */
[----:B------:R-:W-:Y:S06]  /*05e0*/  @!P6 BRA `(.L_x_4) ;  /* 0x00000000002ce947 */ /* 0x000fec0003800000 */
[----:B------:R-:W-:Y:S01]  /*05f0*/  @P2 IMAD.MOV.U32 R8, RZ, RZ, R5 ;  /* 0x000000ffff082224 */ /* 0x000fe200078e0005 */
[----:B------:R-:W-:Y:S01]  /*0600*/  LOP3.LUT R7, R7, 0x1f, RZ, 0xc0, !PT ;  /* 0x0000001f07077812 */ /* 0x000fe200078ec0ff */
[----:B------:R-:W-:Y:S01]  /*0610*/  @P1 IMAD.MOV.U32 R8, RZ, RZ, R14 ;  /* 0x000000ffff081224 */ /* 0x000fe200078e000e */
[----:B------:R-:W-:Y:S01]  /*0620*/  @P0 MOV R8, R15 ;  /* 0x0000000f00080202 */ /* 0x000fe20000000f00 */
[----:B------:R-:W-:Y:S01]  /*0630*/  @P3 IMAD.MOV.U32 R8, RZ, RZ, R16 ;  /* 0x000000ffff083224 */ /* 0x000fe200078e0010 */
[----:B------:R-:W-:Y:S01]  /*0640*/  ISETP.EQ.AND P0, PT, R11, 0x8, PT ;  /* 0x000000080b00780c */ /* 0x000fe20003f02270 */
[----:B------:R-:W-:Y:S01]  /*0650*/  @P5 IMAD.MOV.U32 R8, RZ, RZ, R12 ;  /* 0x000000ffff085224 */ /* 0x000fe200078e000c */
[----:B------:R-:W-:Y:S01]  /*0660*/  SHF.L.W.U32.HI R10, R9, R7, R10 ;  /* 0x00000007090a7219 */ /* 0x000fe20000010e0a */
[----:B------:R-:W-:-:S10]  /*0670*/  @P4 IMAD.MOV.U32 R8, RZ, RZ, R13 ;  /* 0x000000ffff084224 */ /* 0x000fd400078e000d */
[----:B------:R-:W-:-:S04]  /*0680*/  @P0 MOV R8, R6 ;  /* 0x0000000600080202 */ /* 0x000fc80000000f00 */
[----:B------:R-:W-:-:S07]  /*0690*/  SHF.L.W.U32.HI R9, R8, R7, R9 ;  /* 0x0000000708097219 */ /* 0x000fce0000010e09 */
.L_x_4:
[----:B------:R-:W-:Y:S05]  /*06a0*/  BSYNC.RECONVERGENT B1 ;  /* 0x0000000000017941 */ /* 0x000fea0003800200 */
.L_x_3:
[C---:B------:R-:W-:Y:S01]  /*06b0*/  SHF.L.W.U32.HI R11, R9.reuse, 0x2, R10 ;  /* 0x00000002090b7819 */ /* 0x040fe20000010e0a */
[----:B------:R-:W-:Y:S01]  /*06c0*/  IMAD.SHL.U32 R9, R9, 0x4, RZ ;  /* 0x0000000409097824 */ /* 0x000fe200078e00ff */
[----:B------:R-:W-:Y:S01]  /*06d0*/  UMOV UR6, 0x54442d19 ;  /* 0x54442d1900067882 */ /* 0x000fe20000000000 */
[----:B------:R-:W-:Y:S01]  /*06e0*/  UMOV UR7, 0x3bf921fb ;  /* 0x3bf921fb00077882 */ /* 0x000fe20000000000 */
[----:B------:R-:W-:Y:S02]  /*06f0*/  SHF.R.S32.HI R6, RZ, 0x1f, R11 ;  /* 0x0000001fff067819 */ /* 0x000fe4000001140b */
[----:B------:R-:W-:Y:S02]  /*0700*/  ISETP.GE.AND P0, PT, R0, RZ, PT ;  /* 0x000000ff0000720c */ /* 0x000fe40003f06270 */
[C---:B------:R-:W-:Y:S02]  /*0710*/  LOP3.LUT R8, R6.reuse, R9, RZ, 0x3c, !PT ;  /* 0x0000000906087212 */ /* 0x040fe400078e3cff */
[----:B------:R-:W-:-:S02]  /*0720*/  LOP3.LUT R9, R6, R11, RZ, 0x3c, !PT ;  /* 0x0000000b06097212 */ /* 0x000fc400078e3cff */
[----:B------:R-:W-:Y:S02]  /*0730*/  SHF.R.U32.HI R10, RZ, 0x1e, R10 ;  /* 0x0000001eff0a7819 */ /* 0x000fe4000001160a */
[----:B------:R-:W0:Y:S01]  /*0740*/  I2F.F64.S64 R6, R8 ;  /* 0x0000000800067312 */ /* 0x000e220000301c00 */
[C---:B------:R-:W-:Y:S02]  /*0750*/  LOP3.LUT R0, R11.reuse, R0, RZ, 0x3c, !PT ;  /* 0x000000000b007212 */ /* 0x040fe400078e3cff */
[----:B------:R-:W-:Y:S02]  /*0760*/  LEA.HI R10, R11, R10, RZ, 0x1 ;  /* 0x0000000a0b0a7211 */ /* 0x000fe400078f08ff */
[----:B------:R-:W-:-:S03]  /*0770*/  ISETP.GE.AND P1, PT, R0, RZ, PT ;  /* 0x000000ff0000720c */ /* 0x000fc60003f26270 */
[----:B------:R-:W-:-:S04]  /*0780*/  IMAD.MOV R0, RZ, RZ, -R10 ;  /* 0x000000ffff007224 */ /* 0x000fc800078e0a0a */
[----:B------:R-:W-:Y:S01]  /*0790*/  @!P0 IMAD.MOV.U32 R10, RZ, RZ, R0 ;  /* 0x000000ffff0a8224 */ /* 0x000fe200078e0000 */
[----:B0-----:R-:W-:-:S10]  /*07a0*/  DMUL R6, R6, UR6 ;  /* 0x0000000606067c28 */ /* 0x001fd40008000000 */
[----:B------:R-:W0:Y:S02]  /*07b0*/  F2F.F32.F64 R6, R6 ;  /* 0x0000000600067310 */ /* 0x000e240000301000 */
[----:B0-----:R-:W-:-:S07]  /*07c0*/  FSEL R8, -R6, R6, !P1 ;  /* 0x0000000606087208 */ /* 0x001fce0004800100 */
.L_x_1:
[----:B------:R-:W-:Y:S05]  /*07d0*/  BSYNC.RECONVERGENT B0 ;  /* 0x0000000000007941 */ /* 0x000fea0003800200 */
.L_x_0:
[----:B------:R-:W-:Y:S01]  /*07e0*/  MOV R0, 0x37cbac00 ;  /* 0x37cbac0000007802 */ /* 0x000fe20000000f00 */
[----:B------:R-:W-:Y:S01]  /*07f0*/  FMUL R7, R8, R8 ;  /* 0x0000000808077220 */ /* 0x000fe20000400000 */
[C---:B------:R-:W-:Y:S01]  /*0800*/  LOP3.LUT R6, R10.reuse, 0x1, RZ, 0xc0, !PT ;  /* 0x000000010a067812 */ /* 0x040fe200078ec0ff */
[----:B------:R-:W-:Y:S01]  /*0810*/  IMAD.MOV.U32 R18, RZ, RZ, 0x3d2aaabb ;  /* 0x3d2aaabbff127424 */ /* 0x000fe200078e00ff */
[----:B------:R-:W-:Y:S01]  /*0820*/  LOP3.LUT P1, RZ, R10, 0x2, RZ, 0xc0, !PT ;  /* 0x000000020aff7812 */ /* 0x000fe2000782c0ff */
[----:B------:R-:W-:Y:S01]  /*0830*/  FFMA R0, R7, R0, -0.0013887860113754868507 ;  /* 0xbab607ed07007423 */ /* 0x000fe20000000000 */
[----:B------:R-:W-:Y:S01]  /*0840*/  ISETP.NE.U32.AND P0, PT, R6, 0x1, PT ;  /* 0x000000010600780c */ /* 0x000fe20003f05070 */
[----:B------:R-:W-:Y:S01]  /*0850*/  IMAD.MOV.U32 R11, RZ, RZ, 0x3effffff ;  /* 0x3effffffff0b7424 */ /* 0x000fe200078e00ff */
[----:B------:R-:W-:Y:S02]  /*0860*/  UIADD3 UR4, UPT, UPT, UR4, 0x1, URZ ;  /* 0x0000000104047890 */ /* 0x000fe4000fffe0ff */
[----:B------:R-:W-:-:S02]  /*0870*/  FSEL R6, R0, -0.00019574658654164522886, !P0 ;  /* 0xb94d415300067808 */ /* 0x000fc40004000000 */
[----:B------:R-:W-:Y:S01]  /*0880*/  FSEL R18, R18, 0.0083327032625675201416, !P0 ;  /* 0x3c0885e412127808 */ /* 0x000fe20004000000 */
[----:B------:R-:W-:Y:S01]  /*0890*/  UISETP.NE.AND UP0, UPT, UR4, 0x64, UPT ;  /* 0x000000640400788c */ /* 0x000fe2000bf05270 */
[----:B------:R-:W-:Y:S02]  /*08a0*/  FSEL R0, R8, 1, P0 ;  /* 0x3f80000008007808 */ /* 0x000fe40000000000 */
[----:B------:R-:W-:Y:S01]  /*08b0*/  FSEL R11, -R11, -0.16666662693023681641, !P0 ;  /* 0xbe2aaaa80b0b7808 */ /* 0x000fe20004000100 */
[C---:B------:R-:W-:Y:S02]  /*08c0*/  FFMA R6, R7.reuse, R6, R18 ;  /* 0x0000000607067223 */ /* 0x040fe40000000012 */
[C---:B------:R-:W-:Y:S02]  /*08d0*/  FFMA R9, R7.reuse, R0, RZ ;  /* 0x0000000007097223 */ /* 0x040fe400000000ff */
[----:B------:R-:W-:-:S04]  /*08e0*/  FFMA R6, R7, R6, R11 ;  /* 0x0000000607067223 */ /* 0x000fc8000000000b */
[----:B------:R-:W-:-:S04]  /*08f0*/  FFMA R0, R9, R6, R0 ;  /* 0x0000000609007223 */ /* 0x000fc80000000000 */
[----:B------:R-:W-:-:S04]  /*0900*/  @P1 FADD R0, RZ, -R0 ;  /* 0x80000000ff001221 */ /* 0x000fc80000000000 */
[----:B------:R-:W-:Y:S01]  /*0910*/  FADD R3, R0, R3 ;  /* 0x0000000300037221 */ /* 0x000fe20000000000 */
[----:B------:R-:W-:Y:S06]  /*0920*/  BRA.U UP0, `(.L_x_5) ;  /* 0xfffffff500fc7547 */ /* 0x000fec000b83ffff */
[----:B------:R-:W0:Y:S02]  /*0930*/  LDC.64 R4, c[0x0][0x390] ;  /* 0x0000e400ff047b82 */ /* 0x000e240000000a00 */
[----:B0-----:R-:W-:-:S05]  /*0940*/  IMAD.WIDE R4, R2, 0x4, R4 ;  /* 0x0000000402047825 */ /* 0x001fca00078e0204 */
[----:B------:R-:W-:Y:S01]  /*0950*/  STG.E desc[UR8][R4.64], R3 ;  /* 0x0000000304007986 */ /* 0x000fe2000c101908 */
[----:B------:R-:W-:Y:S05]  /*0960*/  EXIT ;  /* 0x000000000000794d */ /* 0x000fea0003800000 */
.L_x_6:
[----:B------:R-:W-:-:S00]  /*0970*/  BRA `(.L_x_6) ;  /* 0xfffffffc00fc7947 */ /* 0x000fc0000383ffff */
[----:B------:R-:W-:-:S00]  /*0980*/  NOP ;  /* 0x0000000000007918 */ /* 0x000fc00000000000 */
[----:B------:R-:W-:-:S00]  /*0990*/  NOP ;  /* 0x0000000000007918 */ /* 0x000fc00000000000 */
[----:B------:R-:W-:-:S00]  /*09a0*/  NOP ;  /* 0x0000000000007918 */ /* 0x000fc00000000000 */
[----:B------:R-:W-:-:S00]  /*09b0*/  NOP ;  /* 0x0000000000007918 */ /* 0x000fc00000000000 */
[----:B------:R-:W-:-:S00]  /*09c0*/  NOP ;  /* 0x0000000000007918 */ /* 0x000fc00000000000 */
[----:B------:R-:W-:-:S00]  /*09d0*/  NOP ;  /* 0x0000000000007918 */ /* 0x000fc00000000000 */
[----:B------:R-:W-:-:S00]  /*09e0*/  NOP ;  /* 0x0000000000007918 */ /* 0x000fc00000000000 */
[----:B------:R-:W-:-:S00]  /*09f0*/  NOP ;  /* 0x0000000000007918 */ /* 0x000fc00000000000 */
.L_x_7:


//--------------------- .nv.global.init           --------------------------
	.section	.nv.global.init,"aw",@progbits
	.align	4
.nv.global.init:
	.type		__cudart_i2opi_f,@object
	.size		__cudart_i2opi_f,(.L_0 - __cudart_i2opi_f)
__cudart_i2opi_f:
        /*0000*/ 	.byte	0x41, 0x90, 0x43, 0x3c, 0x99, 0x95, 0x62, 0xdb, 0xc0, 0xdd, 0x34, 0xf5, 0xd1, 0x57, 0x27, 0xfc
        /*0010*/ 	.byte	0x29, 0x15, 0x44, 0x4e, 0x6e, 0x83, 0xf9, 0xa2
.L_0:


//--------------------- .nv.shared.reserved.0     --------------------------
	.section	.nv.shared.reserved.0,"aw",@nobits
	.weak		__nv_reservedSMEM_offset_0_alias
	.size		__nv_reservedSMEM_offset_0_alias, 0, 64
	.other		__nv_reservedSMEM_offset_0_alias,@"STO_CUDA_RESERVED_SHARED STV_DEFAULT"
__nv_reservedSMEM_offset_0_alias:
	.zero		0
	.zero		64


//--------------------- .nv.constant0._Z13complexKernelPfS_S_i --------------------------
	.section	.nv.constant0._Z13complexKernelPfS_S_i,"a",@progbits
	.sectionflags	@""
	.align	4
.nv.constant0._Z13complexKernelPfS_S_i:
	.zero		924


//--------------------- SYMBOLS --------------------------

	.type		.nv.reservedSmem.offset0,@object
	.size		.nv.reservedSmem.offset0,0x4
